//
// Generated by NVIDIA NVVM Compiler
//
// Compiler Build ID: CL-36424714
// Cuda compilation tools, release 13.0, V13.0.88
// Based on NVVM 20.0.0
//

.version 9.0
.target sm_100
.address_size 64

	// .globl	_Z10wmmaKernelPK13__nv_bfloat16S1_PKfPfi

.visible .entry _Z10wmmaKernelPK13__nv_bfloat16S1_PKfPfi(
	.param .u64 .ptr .align 1 _Z10wmmaKernelPK13__nv_bfloat16S1_PKfPfi_param_0,
	.param .u64 .ptr .align 1 _Z10wmmaKernelPK13__nv_bfloat16S1_PKfPfi_param_1,
	.param .u64 .ptr .align 1 _Z10wmmaKernelPK13__nv_bfloat16S1_PKfPfi_param_2,
	.param .u64 .ptr .align 1 _Z10wmmaKernelPK13__nv_bfloat16S1_PKfPfi_param_3,
	.param .u32 _Z10wmmaKernelPK13__nv_bfloat16S1_PKfPfi_param_4
)
{
	.reg .pred 	%p<2>;
	.reg .b32 	%r<13>;
	.reg .b32 	%f<10>;
	.reg .b64 	%rd<14>;

	ld.param.u64 	%rd1, [_Z10wmmaKernelPK13__nv_bfloat16S1_PKfPfi_param_0];
	ld.param.u64 	%rd2, [_Z10wmmaKernelPK13__nv_bfloat16S1_PKfPfi_param_1];
	ld.param.u64 	%rd3, [_Z10wmmaKernelPK13__nv_bfloat16S1_PKfPfi_param_2];
	ld.param.u64 	%rd4, [_Z10wmmaKernelPK13__nv_bfloat16S1_PKfPfi_param_3];
	ld.param.u32 	%r2, [_Z10wmmaKernelPK13__nv_bfloat16S1_PKfPfi_param_4];
	mov.u32 	%r1, %ctaid.x;
	setp.ge.s32 	%p1, %r1, %r2;
	@%p1 bra 	$L__BB0_2;
	cvta.to.global.u64 	%rd5, %rd4;
	cvta.to.global.u64 	%rd6, %rd3;
	shl.b32 	%r3, %r1, 8;
	mul.wide.u32 	%rd7, %r3, 2;
	add.s64 	%rd8, %rd1, %rd7;
	mov.b32 	%r4, 16;
	wmma.load.a.sync.aligned.row.m16n16k16.bf16 	{%r5, %r6, %r7, %r8}, [%rd8], %r4;
	add.s64 	%rd9, %rd2, %rd7;
	wmma.load.b.sync.aligned.row.m16n16k16.bf16 	{%r9, %r10, %r11, %r12}, [%rd9], %r4;
	mul.wide.u32 	%rd10, %r1, 4;
	add.s64 	%rd11, %rd6, %rd10;
	ld.global.f32 	%f1, [%rd11];
	wmma.mma.sync.aligned.row.row.m16n16k16.f32.bf16.bf16.f32 {%f2, %f3, %f4, %f5, %f6, %f7, %f8, %f9}, {%r5, %r6, %r7, %r8}, {%r9, %r10, %r11, %r12}, {%f1, %f1, %f1, %f1, %f1, %f1, %f1, %f1};
	mul.wide.u32 	%rd12, %r3, 4;
	add.s64 	%rd13, %rd5, %rd12;
	wmma.store.d.sync.aligned.row.m16n16k16.global.f32 	[%rd13], {%f2, %f3, %f4, %f5, %f6, %f7, %f8, %f9}, %r4;
$L__BB0_2:
	ret;

}


// ===== COMPILED SASS (sm_100) =====

	.target	sm_100

	.elftype	@"ET_EXEC"


//--------------------- .note.nv.tkinfo           --------------------------
	.section	.note.nv.tkinfo,"",@"SHT_NOTE"
	.sectionflags	@"SHF_NOTE_NV_TKINFO"
	.tkinfo
        /*0018*/ 	.word	0x00000002
        /*0030*/ 	.string	""
        /*0030*/ 	.string	"ptxas"
        /*0030*/ 	.string	"Cuda compilation tools, release 13.0, V13.0.88"
        /*0030*/ 	.string	"Build cuda_13.0.r13.0/compiler.36424714_0"
        /*0030*/ 	.string	"-arch sm_100 -m 64 "



//--------------------- .note.nv.cuinfo           --------------------------
	.section	.note.nv.cuinfo,"",@"SHT_NOTE"
	.sectionflags	@"SHF_NOTE_NV_CUINFO"
        /*0018*/ 	.short	0x0002
        /*001a*/ 	.short	0x0064
        /*001c*/ 	.short	0x0082
	.zero		2


//--------------------- .nv.info                  --------------------------
	.section	.nv.info,"",@"SHT_CUDA_INFO"
	.align	4


	//----- nvinfo : EIATTR_REGCOUNT
	.align		4
        /*0000*/ 	.byte	0x04, 0x2f
        /*0002*/ 	.short	(.L_1 - .L_0)
	.align		4
.L_0:
        /*0004*/ 	.word	index@(_Z10wmmaKernelPK13__nv_bfloat16S1_PKfPfi)
        /*0008*/ 	.word	0x0000001a


	//----- nvinfo : EIATTR_FRAME_SIZE
	.align		4
.L_1:
        /*000c*/ 	.byte	0x04, 0x11
        /*000e*/ 	.short	(.L_3 - .L_2)
	.align		4
.L_2:
        /*0010*/ 	.word	index@(_Z10wmmaKernelPK13__nv_bfloat16S1_PKfPfi)
        /*0014*/ 	.word	0x00000000


	//----- nvinfo : EIATTR_MIN_STACK_SIZE
	.align		4
.L_3:
        /*0018*/ 	.byte	0x04, 0x12
        /*001a*/ 	.short	(.L_5 - .L_4)
	.align		4
.L_4:
        /*001c*/ 	.word	index@(_Z10wmmaKernelPK13__nv_bfloat16S1_PKfPfi)
        /*0020*/ 	.word	0x00000000
.L_5:


//--------------------- .nv.compat                --------------------------
	.section	.nv.compat,"",@"SHT_CUDA_COMPAT_INFO"
	.align	4
        /*0000*/ 	.byte	0x02, 0x09, 0x00, 0x00, 0x02, 0x02, 0x01, 0x00, 0x02, 0x05, 0x05, 0x00, 0x03, 0x07, 0x01, 0x01
        /*0010*/ 	.byte	0x02, 0x03, 0x00, 0x00, 0x02, 0x06, 0x01, 0x00, 0x04, 0x0b, 0x08, 0x00, 0x09, 0x00, 0x00, 0x00
        /*0020*/ 	.byte	0x00, 0x00, 0x00, 0x00


//--------------------- .nv.info._Z10wmmaKernelPK13__nv_bfloat16S1_PKfPfi --------------------------
	.section	.nv.info._Z10wmmaKernelPK13__nv_bfloat16S1_PKfPfi,"",@"SHT_CUDA_INFO"
	.sectionflags	@""
	.align	4


	//----- nvinfo : EIATTR_CUDA_API_VERSION
	.align		4
        /*0000*/ 	.byte	0x04, 0x37
        /*0002*/ 	.short	(.L_7 - .L_6)
.L_6:
        /*0004*/ 	.word	0x00000082


	//----- nvinfo : EIATTR_KPARAM_INFO
	.align		4
.L_7:
        /*0008*/ 	.byte	0x04, 0x17
        /*000a*/ 	.short	(.L_9 - .L_8)
.L_8:
        /*000c*/ 	.word	0x00000000
        /*0010*/ 	.short	0x0004
        /*0012*/ 	.short	0x0020
        /*0014*/ 	.byte	0x00, 0xf0, 0x11, 0x00


	//----- nvinfo : EIATTR_KPARAM_INFO
	.align		4
.L_9:
        /*0018*/ 	.byte	0x04, 0x17
        /*001a*/ 	.short	(.L_11 - .L_10)
.L_10:
        /*001c*/ 	.word	0x00000000
        /*0020*/ 	.short	0x0003
        /*0022*/ 	.short	0x0018
        /*0024*/ 	.byte	0x00, 0xf5, 0x21, 0x00


	//----- nvinfo : EIATTR_KPARAM_INFO
	.align		4
.L_11:
        /*0028*/ 	.byte	0x04, 0x17
        /*002a*/ 	.short	(.L_13 - .L_12)
.L_12:
        /*002c*/ 	.word	0x00000000
        /*0030*/ 	.short	0x0002
        /*0032*/ 	.short	0x0010
        /*0034*/ 	.byte	0x00, 0xf5, 0x21, 0x00


	//----- nvinfo : EIATTR_KPARAM_INFO
	.align		4
.L_13:
        /*0038*/ 	.byte	0x04, 0x17
        /*003a*/ 	.short	(.L_15 - .L_14)
.L_14:
        /*003c*/ 	.word	0x00000000
        /*0040*/ 	.short	0x0001
        /*0042*/ 	.short	0x0008
        /*0044*/ 	.byte	0x00, 0xf5, 0x21, 0x00


	//----- nvinfo : EIATTR_KPARAM_INFO
	.align		4
.L_15:
        /*0048*/ 	.byte	0x04, 0x17
        /*004a*/ 	.short	(.L_17 - .L_16)
.L_16:
        /*004c*/ 	.word	0x00000000
        /*0050*/ 	.short	0x0000
        /*0052*/ 	.short	0x0000
        /*0054*/ 	.byte	0x00, 0xf5, 0x21, 0x00


	//----- nvinfo : EIATTR_SPARSE_MMA_MASK
	.align		4
.L_17:
        /*0058*/ 	.byte	0x03, 0x50
        /*005a*/ 	.short	0x0000


	//----- nvinfo : EIATTR_WMMA_USED
	.align		4
        /*005c*/ 	.byte	0x01, 0x2b
	.zero		2


	//----- nvinfo : EIATTR_MAXREG_COUNT
	.align		4
        /*0060*/ 	.byte	0x03, 0x1b
        /*0062*/ 	.short	0x00ff


	//----- nvinfo : EIATTR_MERCURY_ISA_VERSION
	.align		4
        /*0064*/ 	.byte	0x03, 0x5f
        /*0066*/ 	.short	0x0101


	//----- nvinfo : EIATTR_VRC_CTA_INIT_COUNT
	.align		4
        /*0068*/ 	.byte	0x02, 0x4a
	.zero		1
	.zero		1


	//----- nvinfo : EIATTR_EXIT_INSTR_OFFSETS
	.align		4
        /*006c*/ 	.byte	0x04, 0x1c
        /*006e*/ 	.short	(.L_19 - .L_18)


	//   ....[0]....
.L_18:
        /*0070*/ 	.word	0x00000040


	//   ....[1]....
        /*0074*/ 	.word	0x00000300


	//----- nvinfo : EIATTR_CBANK_PARAM_SIZE
	.align		4
.L_19:
        /*0078*/ 	.byte	0x03, 0x19
        /*007a*/ 	.short	0x0024


	//----- nvinfo : EIATTR_PARAM_CBANK
	.align		4
        /*007c*/ 	.byte	0x04, 0x0a
        /*007e*/ 	.short	(.L_21 - .L_20)
	.align		4
.L_20:
        /*0080*/ 	.word	index@(.nv.constant0._Z10wmmaKernelPK13__nv_bfloat16S1_PKfPfi)
        /*0084*/ 	.short	0x0380
        /*0086*/ 	.short	0x0024


	//----- nvinfo : EIATTR_SW_WAR
	.align		4
.L_21:
        /*0088*/ 	.byte	0x04, 0x36
        /*008a*/ 	.short	(.L_23 - .L_22)
.L_22:
        /*008c*/ 	.word	0x00000008
.L_23:


//--------------------- .nv.callgraph             --------------------------
	.section	.nv.callgraph,"",@"SHT_CUDA_CALLGRAPH"
	.align	4
	.sectionentsize	8
	.align		4
        /*0000*/ 	.word	0x00000000
	.align		4
        /*0004*/ 	.word	0xffffffff
	.align		4
        /*0008*/ 	.word	0x00000000
	.align		4
        /*000c*/ 	.word	0xfffffffe
	.align		4
        /*0010*/ 	.word	0x00000000
	.align		4
        /*0014*/ 	.word	0xfffffffd
	.align		4
        /*0018*/ 	.word	0x00000000
	.align		4
        /*001c*/ 	.word	0xfffffffc


//--------------------- .text._Z10wmmaKernelPK13__nv_bfloat16S1_PKfPfi --------------------------
	.section	.text._Z10wmmaKernelPK13__nv_bfloat16S1_PKfPfi,"ax",@progbits
	.align	128
        .global         _Z10wmmaKernelPK13__nv_bfloat16S1_PKfPfi
        .type           _Z10wmmaKernelPK13__nv_bfloat16S1_PKfPfi,@function
        .size           _Z10wmmaKernelPK13__nv_bfloat16S1_PKfPfi,(.L_x_1 - _Z10wmmaKernelPK13__nv_bfloat16S1_PKfPfi)
        .other          _Z10wmmaKernelPK13__nv_bfloat16S1_PKfPfi,@"STO_CUDA_ENTRY STV_DEFAULT"
_Z10wmmaKernelPK13__nv_bfloat16S1_PKfPfi:
.text._Z10wmmaKernelPK13__nv_bfloat16S1_PKfPfi:
[----:B------:R-:W-:Y:S01]  /*0000*/  LDC R1, c[0x0][0x37c] ;  /* 0x0000df00ff017b82 */ /* 0x000fe20000000800 */
[----:B------:R-:W0:Y:S01]  /*0010*/  S2R R11, SR_CTAID.X ;  /* 0x00000000000b7919 */ /* 0x000e220000002500 */
[----:B------:R-:W0:Y:S02]  /*0020*/  LDCU UR4, c[0x0][0x3a0] ;  /* 0x00007400ff0477ac */ /* 0x000e240008000800 */
[----:B0-----:R-:W-:-:S13]  /*0030*/  ISETP.GE.AND P0, PT, R11, UR4, PT ;  /* 0x000000040b007c0c */ /* 0x001fda000bf06270 */
[----:B------:R-:W-:Y:S05]  /*0040*/  @P0 EXIT ;  /* 0x000000000000094d */ /* 0x000fea0003800000 */
[----:B------:R-:W0:Y:S01]  /*0050*/  S2R R7, SR_LANEID ;  /* 0x0000000000077919 */ /* 0x000e220000000000 */
[----:B------:R-:W1:Y:S01]  /*0060*/  LDC.64 R4, c[0x0][0x388] ;  /* 0x0000e200ff047b82 */ /* 0x000e620000000a00 */
[----:B------:R-:W2:Y:S01]  /*0070*/  LDCU.64 UR4, c[0x0][0x358] ;  /* 0x00006b00ff0477ac */ /* 0x000ea20008000a00 */
[----:B------:R-:W-:Y:S02]  /*0080*/  IMAD.SHL.U32 R0, R11, 0x100, RZ ;  /* 0x000001000b007824 */ /* 0x000fe400078e00ff */
[----:B------:R-:W-:-:S04]  /*0090*/  IMAD.MOV.U32 R3, RZ, RZ, RZ ;  /* 0x000000ffff037224 */ /* 0x000fc800078e00ff */
[----:B------:R-:W3:Y:S08]  /*00a0*/  LDC.64 R8, c[0x0][0x380] ;  /* 0x0000e000ff087b82 */ /* 0x000ef00000000a00 */
[----:B------:R-:W4:Y:S01]  /*00b0*/  LDC.64 R14, c[0x0][0x390] ;  /* 0x0000e400ff0e7b82 */ /* 0x000f220000000a00 */
[----:B-1----:R-:W-:-:S07]  /*00c0*/  IMAD.WIDE.U32 R4, R0, 0x2, R4 ;  /* 0x0000000200047825 */ /* 0x002fce00078e0004 */
[----:B------:R-:W1:Y:S01]  /*00d0*/  LDC.64 R16, c[0x0][0x398] ;  /* 0x0000e600ff107b82 */ /* 0x000e620000000a00 */
[----:B0-----:R-:W-:Y:S02]  /*00e0*/  LOP3.LUT R2, R7, 0x3, RZ, 0xc0, !PT ;  /* 0x0000000307027812 */ /* 0x001fe400078ec0ff */
[----:B------:R-:W-:-:S05]  /*00f0*/  SHF.R.U32.HI R7, RZ, 0x2, R7 ;  /* 0x00000002ff077819 */ /* 0x000fca0000011607 */
[----:B------:R-:W-:-:S03]  /*0100*/  IMAD.WIDE.U32 R2, R7, 0x8, R2 ;  /* 0x0000000807027825 */ /* 0x000fc600078e0002 */
[----:B------:R-:W-:-:S04]  /*0110*/  LEA R6, P0, R2, R4, 0x2 ;  /* 0x0000000402067211 */ /* 0x000fc800078010ff */
[----:B------:R-:W-:-:S05]  /*0120*/  LEA.HI.X R7, R2, R5, R3, 0x2, P0 ;  /* 0x0000000502077211 */ /* 0x000fca00000f1403 */
[----:B--2---:R-:W2:Y:S04]  /*0130*/  LD.E R20, desc[UR4][R6.64] ;  /* 0x0000000406147980 */ /* 0x004ea8000c101900 */
[----:B------:R-:W5:Y:S01]  /*0140*/  LD.E R21, desc[UR4][R6.64+0x100] ;  /* 0x0001000406157980 */ /* 0x000f62000c101900 */
[----:B---3--:R-:W-:-:S03]  /*0150*/  IMAD.WIDE.U32 R4, R0, 0x2, R8 ;  /* 0x0000000200047825 */ /* 0x008fc600078e0008 */
[----:B------:R-:W3:Y:S01]  /*0160*/  LD.E R22, desc[UR4][R6.64+0x10] ;  /* 0x0000100406167980 */ /* 0x000ee2000c101900 */
[----:B----4-:R-:W-:Y:S01]  /*0170*/  IMAD.WIDE.U32 R14, R11, 0x4, R14 ;  /* 0x000000040b0e7825 */ /* 0x010fe200078e000e */
[C---:B------:R-:W-:Y:S02]  /*0180*/  LEA R18, P0, R2.reuse, R4, 0x2 ;  /* 0x0000000402127211 */ /* 0x040fe400078010ff */
[----:B------:R-:W4:Y:S02]  /*0190*/  LD.E R23, desc[UR4][R6.64+0x110] ;  /* 0x0001100406177980 */ /* 0x000f24000c101900 */
[----:B------:R-:W-:Y:S02]  /*01a0*/  LEA.HI.X R19, R2, R5, R3, 0x2, P0 ;  /* 0x0000000502137211 */ /* 0x000fe400000f1403 */
[----:B------:R-:W4:Y:S04]  /*01b0*/  LDG.E R12, desc[UR4][R14.64] ;  /* 0x000000040e0c7981 */ /* 0x000f28000c1e1900 */
[----:B------:R-:W4:Y:S04]  /*01c0*/  LD.E R8, desc[UR4][R18.64] ;  /* 0x0000000412087980 */ /* 0x000f28000c101900 */
[----:B------:R-:W4:Y:S04]  /*01d0*/  LD.E R9, desc[UR4][R18.64+0x100] ;  /* 0x0001000412097980 */ /* 0x000f28000c101900 */
[----:B------:R-:W4:Y:S04]  /*01e0*/  LD.E R10, desc[UR4][R18.64+0x10] ;  /* 0x00001004120a7980 */ /* 0x000f28000c101900 */
[----:B------:R-:W4:Y:S01]  /*01f0*/  LD.E R11, desc[UR4][R18.64+0x110] ;  /* 0x00011004120b7980 */ /* 0x000f22000c101900 */
[----:B-1----:R-:W-:-:S03]  /*0200*/  IMAD.WIDE.U32 R16, R0, 0x4, R16 ;  /* 0x0000000400107825 */ /* 0x002fc600078e0010 */
[----:B--2---:R-:W-:Y:S04]  /*0210*/  MOVM.16.MT88 R4, R20 ;  /* 0x000000001404723a */ /* 0x004fe80000000000 */
[----:B-----5:R-:W0:Y:S04]  /*0220*/  MOVM.16.MT88 R5, R21 ;  /* 0x000000001505723a */ /* 0x020e280000000000 */
[----:B---3--:R-:W-:Y:S04]  /*0230*/  MOVM.16.MT88 R22, R22 ;  /* 0x000000001616723a */ /* 0x008fe80000000000 */
[----:B----4-:R-:W1:Y:S01]  /*0240*/  MOVM.16.MT88 R23, R23 ;  /* 0x000000001717723a */ /* 0x010e620000000000 */
[-C--:B------:R-:W-:Y:S01]  /*0250*/  MOV R13, R12.reuse ;  /* 0x0000000c000d7202 */ /* 0x080fe20000000f00 */
[----:B------:R-:W-:Y:S01]  /*0260*/  IMAD.MOV.U32 R14, RZ, RZ, R12 ;  /* 0x000000ffff0e7224 */ /* 0x000fe200078e000c */
[----:B------:R-:W-:-:S07]  /*0270*/  MOV R15, R12 ;  /* 0x0000000c000f7202 */ /* 0x000fce0000000f00 */
[C---:B0-----:R-:W-:Y:S08]  /*0280*/  HMMA.16816.F32.BF16 R4, R8.reuse, R4, R12 ;  /* 0x000000040804723c */ /* 0x041ff0000004180c */
[----:B-1----:R-:W-:Y:S01]  /*0290*/  HMMA.16816.F32.BF16 R8, R8, R22, R12 ;  /* 0x000000160808723c */ /* 0x002fe2000004180c */
[----:B------:R-:W-:-:S04]  /*02a0*/  LEA R12, P0, R2, R16, 0x3 ;  /* 0x00000010020c7211 */ /* 0x000fc800078018ff */
[----:B------:R-:W-:-:S06]  /*02b0*/  LEA.HI.X R13, R2, R17, R3, 0x3, P0 ;  /* 0x00000011020d7211 */ /* 0x000fcc00000f1c03 */
[----:B------:R-:W-:Y:S04]  /*02c0*/  STG.E.64 desc[UR4][R12.64], R4 ;  /* 0x000000040c007986 */ /* 0x000fe8000c101b04 */
[----:B------:R-:W-:Y:S04]  /*02d0*/  STG.E.64 desc[UR4][R12.64+0x200], R6 ;  /* 0x000200060c007986 */ /* 0x000fe8000c101b04 */
[----:B------:R-:W-:Y:S04]  /*02e0*/  STG.E.64 desc[UR4][R12.64+0x20], R8 ;  /* 0x000020080c007986 */ /* 0x000fe8000c101b04 */
[----:B------:R-:W-:Y:S01]  /*02f0*/  STG.E.64 desc[UR4][R12.64+0x220], R10 ;  /* 0x0002200a0c007986 */ /* 0x000fe2000c101b04 */
[----:B------:R-:W-:Y:S05]  /*0300*/  EXIT ;  /* 0x000000000000794d */ /* 0x000fea0003800000 */
.L_x_0:
[----:B------:R-:W-:-:S00]  /*0310*/  BRA `(.L_x_0) ;  /* 0xfffffffc00fc7947 */ /* 0x000fc0000383ffff */
[----:B------:R-:W-:-:S00]  /*0320*/  NOP ;  /* 0x0000000000007918 */ /* 0x000fc00000000000 */
        /* <DEDUP_REMOVED lines=13> */
.L_x_1:


//--------------------- .nv.shared.reserved.0     --------------------------
	.section	.nv.shared.reserved.0,"aw",@nobits
	.weak		__nv_reservedSMEM_offset_0_alias
	.size		__nv_reservedSMEM_offset_0_alias, 0, 64
	.other		__nv_reservedSMEM_offset_0_alias,@"STO_CUDA_RESERVED_SHARED STV_DEFAULT"
__nv_reservedSMEM_offset_0_alias:
	.zero		0
	.zero		64


//--------------------- .nv.constant0._Z10wmmaKernelPK13__nv_bfloat16S1_PKfPfi --------------------------
	.section	.nv.constant0._Z10wmmaKernelPK13__nv_bfloat16S1_PKfPfi,"a",@progbits
	.sectionflags	@""
	.align	4
.nv.constant0._Z10wmmaKernelPK13__nv_bfloat16S1_PKfPfi:
	.zero		932


//--------------------- SYMBOLS --------------------------

	.type		.nv.reservedSmem.offset0,@object
	.size		.nv.reservedSmem.offset0,0x4
